//
// Generated by NVIDIA NVVM Compiler
//
// Compiler Build ID: CL-36424714
// Cuda compilation tools, release 13.0, V13.0.88
// Based on NVVM 20.0.0
//

.version 9.0
.target sm_100
.address_size 64

	// .globl	_Z9ReductionPfS_i
.extern .shared .align 16 .b8 sdata[];

.visible .entry _Z9ReductionPfS_i(
	.param .u64 .ptr .align 1 _Z9ReductionPfS_i_param_0,
	.param .u64 .ptr .align 1 _Z9ReductionPfS_i_param_1,
	.param .u32 _Z9ReductionPfS_i_param_2
)
{
	.reg .pred 	%p<6>;
	.reg .b32 	%r<15>;
	.reg .b32 	%f<7>;
	.reg .b64 	%rd<7>;

	ld.param.u64 	%rd1, [_Z9ReductionPfS_i_param_0];
	ld.param.u64 	%rd2, [_Z9ReductionPfS_i_param_1];
	ld.param.u32 	%r7, [_Z9ReductionPfS_i_param_2];
	mov.u32 	%r1, %tid.x;
	mov.u32 	%r8, %ctaid.x;
	mov.u32 	%r14, %ntid.x;
	mad.lo.s32 	%r3, %r8, %r14, %r1;
	shl.b32 	%r9, %r1, 2;
	mov.u32 	%r10, sdata;
	add.s32 	%r4, %r10, %r9;
	mov.b32 	%r11, 0;
	st.shared.u32 	[%r4], %r11;
	setp.ge.u32 	%p1, %r3, %r7;
	@%p1 bra 	$L__BB0_2;
	cvta.to.global.u64 	%rd3, %rd1;
	mul.wide.u32 	%rd4, %r3, 4;
	add.s64 	%rd5, %rd3, %rd4;
	ld.global.f32 	%f1, [%rd5];
	st.shared.f32 	[%r4], %f1;
$L__BB0_2:
	bar.sync 	0;
	setp.lt.u32 	%p2, %r14, 2;
	@%p2 bra 	$L__BB0_6;
$L__BB0_3:
	shr.u32 	%r6, %r14, 1;
	setp.ge.u32 	%p3, %r1, %r6;
	@%p3 bra 	$L__BB0_5;
	shl.b32 	%r12, %r6, 2;
	add.s32 	%r13, %r4, %r12;
	ld.shared.f32 	%f2, [%r13];
	ld.shared.f32 	%f3, [%r4];
	add.f32 	%f4, %f2, %f3;
	st.shared.f32 	[%r4], %f4;
$L__BB0_5:
	bar.sync 	0;
	setp.gt.u32 	%p4, %r14, 3;
	mov.u32 	%r14, %r6;
	@%p4 bra 	$L__BB0_3;
$L__BB0_6:
	setp.ne.s32 	%p5, %r1, 0;
	@%p5 bra 	$L__BB0_8;
	ld.shared.f32 	%f5, [sdata];
	cvta.to.global.u64 	%rd6, %rd2;
	atom.global.add.f32 	%f6, [%rd6], %f5;
$L__BB0_8:
	ret;

}
	// .globl	_Z19BlockMultiplicationiPfS_S_
.visible .entry _Z19BlockMultiplicationiPfS_S_(
	.param .u32 _Z19BlockMultiplicationiPfS_S__param_0,
	.param .u64 .ptr .align 1 _Z19BlockMultiplicationiPfS_S__param_1,
	.param .u64 .ptr .align 1 _Z19BlockMultiplicationiPfS_S__param_2,
	.param .u64 .ptr .align 1 _Z19BlockMultiplicationiPfS_S__param_3
)
{
	.reg .pred 	%p<6>;
	.reg .b32 	%r<15>;
	.reg .b32 	%f<9>;
	.reg .b64 	%rd<10>;

	ld.param.u32 	%r7, [_Z19BlockMultiplicationiPfS_S__param_0];
	ld.param.u64 	%rd1, [_Z19BlockMultiplicationiPfS_S__param_1];
	ld.param.u64 	%rd2, [_Z19BlockMultiplicationiPfS_S__param_2];
	ld.param.u64 	%rd3, [_Z19BlockMultiplicationiPfS_S__param_3];
	mov.u32 	%r1, %tid.x;
	mov.u32 	%r8, %ctaid.x;
	mov.u32 	%r14, %ntid.x;
	mad.lo.s32 	%r3, %r8, %r14, %r1;
	shl.b32 	%r9, %r1, 2;
	mov.u32 	%r10, sdata;
	add.s32 	%r4, %r10, %r9;
	mov.b32 	%r11, 0;
	st.shared.u32 	[%r4], %r11;
	setp.ge.u32 	%p1, %r3, %r7;
	@%p1 bra 	$L__BB1_2;
	cvta.to.global.u64 	%rd4, %rd1;
	cvta.to.global.u64 	%rd5, %rd2;
	mul.wide.u32 	%rd6, %r3, 4;
	add.s64 	%rd7, %rd4, %rd6;
	ld.global.f32 	%f1, [%rd7];
	add.s64 	%rd8, %rd5, %rd6;
	ld.global.f32 	%f2, [%rd8];
	mul.f32 	%f3, %f1, %f2;
	st.shared.f32 	[%r4], %f3;
$L__BB1_2:
	bar.sync 	0;
	setp.lt.u32 	%p2, %r14, 2;
	@%p2 bra 	$L__BB1_6;
$L__BB1_3:
	shr.u32 	%r6, %r14, 1;
	setp.ge.u32 	%p3, %r1, %r6;
	@%p3 bra 	$L__BB1_5;
	shl.b32 	%r12, %r6, 2;
	add.s32 	%r13, %r4, %r12;
	ld.shared.f32 	%f4, [%r13];
	ld.shared.f32 	%f5, [%r4];
	add.f32 	%f6, %f4, %f5;
	st.shared.f32 	[%r4], %f6;
$L__BB1_5:
	bar.sync 	0;
	setp.gt.u32 	%p4, %r14, 3;
	mov.u32 	%r14, %r6;
	@%p4 bra 	$L__BB1_3;
$L__BB1_6:
	setp.ne.s32 	%p5, %r1, 0;
	@%p5 bra 	$L__BB1_8;
	ld.shared.f32 	%f7, [sdata];
	cvta.to.global.u64 	%rd9, %rd3;
	atom.global.add.f32 	%f8, [%rd9], %f7;
$L__BB1_8:
	ret;

}
	// .globl	_Z14ScalarMulBlockiPfS_S_
.visible .entry _Z14ScalarMulBlockiPfS_S_(
	.param .u32 _Z14ScalarMulBlockiPfS_S__param_0,
	.param .u64 .ptr .align 1 _Z14ScalarMulBlockiPfS_S__param_1,
	.param .u64 .ptr .align 1 _Z14ScalarMulBlockiPfS_S__param_2,
	.param .u64 .ptr .align 1 _Z14ScalarMulBlockiPfS_S__param_3
)
{
	.reg .pred 	%p<7>;
	.reg .b32 	%r<31>;
	.reg .b32 	%f<16>;
	.reg .b64 	%rd<25>;

	ld.param.u32 	%r12, [_Z14ScalarMulBlockiPfS_S__param_0];
	ld.param.u64 	%rd4, [_Z14ScalarMulBlockiPfS_S__param_1];
	ld.param.u64 	%rd5, [_Z14ScalarMulBlockiPfS_S__param_2];
	ld.param.u64 	%rd6, [_Z14ScalarMulBlockiPfS_S__param_3];
	cvta.to.global.u64 	%rd1, %rd6;
	cvta.to.global.u64 	%rd2, %rd5;
	cvta.to.global.u64 	%rd3, %rd4;
	mov.u32 	%r13, %ctaid.x;
	mov.u32 	%r14, %ntid.x;
	mov.u32 	%r15, %tid.x;
	mad.lo.s32 	%r29, %r13, %r14, %r15;
	mov.u32 	%r16, %nctaid.x;
	mul.lo.s32 	%r2, %r16, %r14;
	setp.ge.s32 	%p1, %r29, %r12;
	@%p1 bra 	$L__BB2_7;
	add.s32 	%r17, %r29, %r2;
	max.s32 	%r18, %r12, %r17;
	setp.lt.s32 	%p2, %r17, %r12;
	selp.u32 	%r19, 1, 0, %p2;
	add.s32 	%r20, %r17, %r19;
	sub.s32 	%r21, %r18, %r20;
	div.u32 	%r22, %r21, %r2;
	add.s32 	%r3, %r22, %r19;
	and.b32  	%r23, %r3, 3;
	setp.eq.s32 	%p3, %r23, 3;
	@%p3 bra 	$L__BB2_4;
	add.s32 	%r24, %r3, 1;
	and.b32  	%r25, %r24, 3;
	neg.s32 	%r27, %r25;
$L__BB2_3:
	.pragma "nounroll";
	mul.wide.s32 	%rd7, %r29, 4;
	add.s64 	%rd8, %rd1, %rd7;
	add.s64 	%rd9, %rd2, %rd7;
	add.s64 	%rd10, %rd3, %rd7;
	ld.global.f32 	%f1, [%rd10];
	ld.global.f32 	%f2, [%rd9];
	mul.f32 	%f3, %f1, %f2;
	st.global.f32 	[%rd8], %f3;
	add.s32 	%r29, %r29, %r2;
	add.s32 	%r27, %r27, 1;
	setp.ne.s32 	%p4, %r27, 0;
	@%p4 bra 	$L__BB2_3;
$L__BB2_4:
	setp.lt.u32 	%p5, %r3, 3;
	@%p5 bra 	$L__BB2_7;
	mul.wide.s32 	%rd15, %r2, 4;
	shl.b32 	%r26, %r2, 2;
$L__BB2_6:
	mul.wide.s32 	%rd11, %r29, 4;
	add.s64 	%rd12, %rd3, %rd11;
	ld.global.f32 	%f4, [%rd12];
	add.s64 	%rd13, %rd2, %rd11;
	ld.global.f32 	%f5, [%rd13];
	mul.f32 	%f6, %f4, %f5;
	add.s64 	%rd14, %rd1, %rd11;
	st.global.f32 	[%rd14], %f6;
	add.s64 	%rd16, %rd12, %rd15;
	ld.global.f32 	%f7, [%rd16];
	add.s64 	%rd17, %rd13, %rd15;
	ld.global.f32 	%f8, [%rd17];
	mul.f32 	%f9, %f7, %f8;
	add.s64 	%rd18, %rd14, %rd15;
	st.global.f32 	[%rd18], %f9;
	add.s64 	%rd19, %rd16, %rd15;
	ld.global.f32 	%f10, [%rd19];
	add.s64 	%rd20, %rd17, %rd15;
	ld.global.f32 	%f11, [%rd20];
	mul.f32 	%f12, %f10, %f11;
	add.s64 	%rd21, %rd18, %rd15;
	st.global.f32 	[%rd21], %f12;
	add.s64 	%rd22, %rd19, %rd15;
	ld.global.f32 	%f13, [%rd22];
	add.s64 	%rd23, %rd20, %rd15;
	ld.global.f32 	%f14, [%rd23];
	mul.f32 	%f15, %f13, %f14;
	add.s64 	%rd24, %rd21, %rd15;
	st.global.f32 	[%rd24], %f15;
	add.s32 	%r29, %r26, %r29;
	setp.lt.s32 	%p6, %r29, %r12;
	@%p6 bra 	$L__BB2_6;
$L__BB2_7:
	ret;

}


// ===== COMPILED SASS (sm_100) =====

	.target	sm_100

	.elftype	@"ET_EXEC"


//--------------------- .note.nv.tkinfo           --------------------------
	.section	.note.nv.tkinfo,"",@"SHT_NOTE"
	.sectionflags	@"SHF_NOTE_NV_TKINFO"
	.tkinfo
        /*0018*/ 	.word	0x00000002
        /*0030*/ 	.string	""
        /*0030*/ 	.string	"ptxas"
        /*0030*/ 	.string	"Cuda compilation tools, release 13.0, V13.0.88"
        /*0030*/ 	.string	"Build cuda_13.0.r13.0/compiler.36424714_0"
        /*0030*/ 	.string	"-arch sm_100 -m 64 "



//--------------------- .note.nv.cuinfo           --------------------------
	.section	.note.nv.cuinfo,"",@"SHT_NOTE"
	.sectionflags	@"SHF_NOTE_NV_CUINFO"
        /*0018*/ 	.short	0x0002
        /*001a*/ 	.short	0x0064
        /*001c*/ 	.short	0x0082
	.zero		2


//--------------------- .nv.info                  --------------------------
	.section	.nv.info,"",@"SHT_CUDA_INFO"
	.align	4


	//----- nvinfo : EIATTR_REGCOUNT
	.align		4
        /*0000*/ 	.byte	0x04, 0x2f
        /*0002*/ 	.short	(.L_1 - .L_0)
	.align		4
.L_0:
        /*0004*/ 	.word	index@(_Z9ReductionPfS_i)
        /*0008*/ 	.word	0x0000000c


	//----- nvinfo : EIATTR_FRAME_SIZE
	.align		4
.L_1:
        /*000c*/ 	.byte	0x04, 0x11
        /*000e*/ 	.short	(.L_3 - .L_2)
	.align		4
.L_2:
        /*0010*/ 	.word	index@(_Z9ReductionPfS_i)
        /*0014*/ 	.word	0x00000000


	//----- nvinfo : EIATTR_REGCOUNT
	.align		4
.L_3:
        /*0018*/ 	.byte	0x04, 0x2f
        /*001a*/ 	.short	(.L_5 - .L_4)
	.align		4
.L_4:
        /*001c*/ 	.word	index@(_Z19BlockMultiplicationiPfS_S_)
        /*0020*/ 	.word	0x0000000c


	//----- nvinfo : EIATTR_FRAME_SIZE
	.align		4
.L_5:
        /*0024*/ 	.byte	0x04, 0x11
        /*0026*/ 	.short	(.L_7 - .L_6)
	.align		4
.L_6:
        /*0028*/ 	.word	index@(_Z19BlockMultiplicationiPfS_S_)
        /*002c*/ 	.word	0x00000000


	//----- nvinfo : EIATTR_REGCOUNT
	.align		4
.L_7:
        /*0030*/ 	.byte	0x04, 0x2f
        /*0032*/ 	.short	(.L_9 - .L_8)
	.align		4
.L_8:
        /*0034*/ 	.word	index@(_Z14ScalarMulBlockiPfS_S_)
        /*0038*/ 	.word	0x0000001a


	//----- nvinfo : EIATTR_FRAME_SIZE
	.align		4
.L_9:
        /*003c*/ 	.byte	0x04, 0x11
        /*003e*/ 	.short	(.L_11 - .L_10)
	.align		4
.L_10:
        /*0040*/ 	.word	index@(_Z14ScalarMulBlockiPfS_S_)
        /*0044*/ 	.word	0x00000000


	//----- nvinfo : EIATTR_MIN_STACK_SIZE
	.align		4
.L_11:
        /*0048*/ 	.byte	0x04, 0x12
        /*004a*/ 	.short	(.L_13 - .L_12)
	.align		4
.L_12:
        /*004c*/ 	.word	index@(_Z14ScalarMulBlockiPfS_S_)
        /*0050*/ 	.word	0x00000000


	//----- nvinfo : EIATTR_MIN_STACK_SIZE
	.align		4
.L_13:
        /*0054*/ 	.byte	0x04, 0x12
        /*0056*/ 	.short	(.L_15 - .L_14)
	.align		4
.L_14:
        /*0058*/ 	.word	index@(_Z19BlockMultiplicationiPfS_S_)
        /*005c*/ 	.word	0x00000000


	//----- nvinfo : EIATTR_MIN_STACK_SIZE
	.align		4
.L_15:
        /*0060*/ 	.byte	0x04, 0x12
        /*0062*/ 	.short	(.L_17 - .L_16)
	.align		4
.L_16:
        /*0064*/ 	.word	index@(_Z9ReductionPfS_i)
        /*0068*/ 	.word	0x00000000
.L_17:


//--------------------- .nv.compat                --------------------------
	.section	.nv.compat,"",@"SHT_CUDA_COMPAT_INFO"
	.align	4
        /*0000*/ 	.byte	0x02, 0x09, 0x00, 0x00, 0x02, 0x02, 0x01, 0x00, 0x02, 0x05, 0x05, 0x00, 0x03, 0x07, 0x01, 0x01
        /*0010*/ 	.byte	0x02, 0x03, 0x00, 0x00, 0x02, 0x06, 0x01, 0x00, 0x04, 0x0b, 0x08, 0x00, 0x09, 0x00, 0x00, 0x00
        /*0020*/ 	.byte	0x00, 0x00, 0x00, 0x00


//--------------------- .nv.info._Z14ScalarMulBlockiPfS_S_ --------------------------
	.section	.nv.info._Z14ScalarMulBlockiPfS_S_,"",@"SHT_CUDA_INFO"
	.sectionflags	@""
	.align	4


	//----- nvinfo : EIATTR_CUDA_API_VERSION
	.align		4
        /*0000*/ 	.byte	0x04, 0x37
        /*0002*/ 	.short	(.L_19 - .L_18)
.L_18:
        /*0004*/ 	.word	0x00000082


	//----- nvinfo : EIATTR_KPARAM_INFO
	.align		4
.L_19:
        /*0008*/ 	.byte	0x04, 0x17
        /*000a*/ 	.short	(.L_21 - .L_20)
.L_20:
        /*000c*/ 	.word	0x00000000
        /*0010*/ 	.short	0x0003
        /*0012*/ 	.short	0x0018
        /*0014*/ 	.byte	0x00, 0xf5, 0x21, 0x00


	//----- nvinfo : EIATTR_KPARAM_INFO
	.align		4
.L_21:
        /*0018*/ 	.byte	0x04, 0x17
        /*001a*/ 	.short	(.L_23 - .L_22)
.L_22:
        /*001c*/ 	.word	0x00000000
        /*0020*/ 	.short	0x0002
        /*0022*/ 	.short	0x0010
        /*0024*/ 	.byte	0x00, 0xf5, 0x21, 0x00


	//----- nvinfo : EIATTR_KPARAM_INFO
	.align		4
.L_23:
        /*0028*/ 	.byte	0x04, 0x17
        /*002a*/ 	.short	(.L_25 - .L_24)
.L_24:
        /*002c*/ 	.word	0x00000000
        /*0030*/ 	.short	0x0001
        /*0032*/ 	.short	0x0008
        /*0034*/ 	.byte	0x00, 0xf5, 0x21, 0x00


	//----- nvinfo : EIATTR_KPARAM_INFO
	.align		4
.L_25:
        /*0038*/ 	.byte	0x04, 0x17
        /*003a*/ 	.short	(.L_27 - .L_26)
.L_26:
        /*003c*/ 	.word	0x00000000
        /*0040*/ 	.short	0x0000
        /*0042*/ 	.short	0x0000
        /*0044*/ 	.byte	0x00, 0xf0, 0x11, 0x00


	//----- nvinfo : EIATTR_SPARSE_MMA_MASK
	.align		4
.L_27:
        /*0048*/ 	.byte	0x03, 0x50
        /*004a*/ 	.short	0x0000


	//----- nvinfo : EIATTR_MAXREG_COUNT
	.align		4
        /*004c*/ 	.byte	0x03, 0x1b
        /*004e*/ 	.short	0x00ff


	//----- nvinfo : EIATTR_MERCURY_ISA_VERSION
	.align		4
        /*0050*/ 	.byte	0x03, 0x5f
        /*0052*/ 	.short	0x0101


	//----- nvinfo : EIATTR_VRC_CTA_INIT_COUNT
	.align		4
        /*0054*/ 	.byte	0x02, 0x4a
	.zero		1
	.zero		1


	//----- nvinfo : EIATTR_EXIT_INSTR_OFFSETS
	.align		4
        /*0058*/ 	.byte	0x04, 0x1c
        /*005a*/ 	.short	(.L_29 - .L_28)


	//   ....[0]....
.L_28:
        /*005c*/ 	.word	0x00000090


	//   ....[1]....
        /*0060*/ 	.word	0x000003a0


	//   ....[2]....
        /*0064*/ 	.word	0x000005d0


	//----- nvinfo : EIATTR_CRS_STACK_SIZE
	.align		4
.L_29:
        /*0068*/ 	.byte	0x04, 0x1e
        /*006a*/ 	.short	(.L_31 - .L_30)
.L_30:
        /*006c*/ 	.word	0x00000000


	//----- nvinfo : EIATTR_CBANK_PARAM_SIZE
	.align		4
.L_31:
        /*0070*/ 	.byte	0x03, 0x19
        /*0072*/ 	.short	0x0020


	//----- nvinfo : EIATTR_PARAM_CBANK
	.align		4
        /*0074*/ 	.byte	0x04, 0x0a
        /*0076*/ 	.short	(.L_33 - .L_32)
	.align		4
.L_32:
        /*0078*/ 	.word	index@(.nv.constant0._Z14ScalarMulBlockiPfS_S_)
        /*007c*/ 	.short	0x0380
        /*007e*/ 	.short	0x0020


	//----- nvinfo : EIATTR_SW_WAR
	.align		4
.L_33:
        /*0080*/ 	.byte	0x04, 0x36
        /*0082*/ 	.short	(.L_35 - .L_34)
.L_34:
        /*0084*/ 	.word	0x00000008
.L_35:


//--------------------- .nv.info._Z19BlockMultiplicationiPfS_S_ --------------------------
	.section	.nv.info._Z19BlockMultiplicationiPfS_S_,"",@"SHT_CUDA_INFO"
	.sectionflags	@""
	.align	4


	//----- nvinfo : EIATTR_CUDA_API_VERSION
	.align		4
        /*0000*/ 	.byte	0x04, 0x37
        /*0002*/ 	.short	(.L_37 - .L_36)
.L_36:
        /*0004*/ 	.word	0x00000082


	//----- nvinfo : EIATTR_KPARAM_INFO
	.align		4
.L_37:
        /*0008*/ 	.byte	0x04, 0x17
        /*000a*/ 	.short	(.L_39 - .L_38)
.L_38:
        /*000c*/ 	.word	0x00000000
        /*0010*/ 	.short	0x0003
        /*0012*/ 	.short	0x0018
        /*0014*/ 	.byte	0x00, 0xf5, 0x21, 0x00


	//----- nvinfo : EIATTR_KPARAM_INFO
	.align		4
.L_39:
        /*0018*/ 	.byte	0x04, 0x17
        /*001a*/ 	.short	(.L_41 - .L_40)
.L_40:
        /*001c*/ 	.word	0x00000000
        /*0020*/ 	.short	0x0002
        /*0022*/ 	.short	0x0010
        /*0024*/ 	.byte	0x00, 0xf5, 0x21, 0x00


	//----- nvinfo : EIATTR_KPARAM_INFO
	.align		4
.L_41:
        /*0028*/ 	.byte	0x04, 0x17
        /*002a*/ 	.short	(.L_43 - .L_42)
.L_42:
        /*002c*/ 	.word	0x00000000
        /*0030*/ 	.short	0x0001
        /*0032*/ 	.short	0x0008
        /*0034*/ 	.byte	0x00, 0xf5, 0x21, 0x00


	//----- nvinfo : EIATTR_KPARAM_INFO
	.align		4
.L_43:
        /*0038*/ 	.byte	0x04, 0x17
        /*003a*/ 	.short	(.L_45 - .L_44)
.L_44:
        /*003c*/ 	.word	0x00000000
        /*0040*/ 	.short	0x0000
        /*0042*/ 	.short	0x0000
        /*0044*/ 	.byte	0x00, 0xf0, 0x11, 0x00


	//----- nvinfo : EIATTR_SPARSE_MMA_MASK
	.align		4
.L_45:
        /*0048*/ 	.byte	0x03, 0x50
        /*004a*/ 	.short	0x0000


	//----- nvinfo : EIATTR_MAXREG_COUNT
	.align		4
        /*004c*/ 	.byte	0x03, 0x1b
        /*004e*/ 	.short	0x00ff


	//----- nvinfo : EIATTR_NUM_BARRIERS
	.align		4
        /*0050*/ 	.byte	0x02, 0x4c
        /*0052*/ 	.byte	0x01
	.zero		1


	//----- nvinfo : EIATTR_MERCURY_ISA_VERSION
	.align		4
        /*0054*/ 	.byte	0x03, 0x5f
        /*0056*/ 	.short	0x0101


	//----- nvinfo : EIATTR_VRC_CTA_INIT_COUNT
	.align		4
        /*0058*/ 	.byte	0x02, 0x4a
	.zero		1
	.zero		1


	//----- nvinfo : EIATTR_EXIT_INSTR_OFFSETS
	.align		4
        /*005c*/ 	.byte	0x04, 0x1c
        /*005e*/ 	.short	(.L_47 - .L_46)


	//   ....[0]....
.L_46:
        /*0060*/ 	.word	0x00000240


	//   ....[1]....
        /*0064*/ 	.word	0x000002b0


	//----- nvinfo : EIATTR_CBANK_PARAM_SIZE
	.align		4
.L_47:
        /*0068*/ 	.byte	0x03, 0x19
        /*006a*/ 	.short	0x0020


	//----- nvinfo : EIATTR_PARAM_CBANK
	.align		4
        /*006c*/ 	.byte	0x04, 0x0a
        /*006e*/ 	.short	(.L_49 - .L_48)
	.align		4
.L_48:
        /*0070*/ 	.word	index@(.nv.constant0._Z19BlockMultiplicationiPfS_S_)
        /*0074*/ 	.short	0x0380
        /*0076*/ 	.short	0x0020


	//----- nvinfo : EIATTR_SW_WAR
	.align		4
.L_49:
        /*0078*/ 	.byte	0x04, 0x36
        /*007a*/ 	.short	(.L_51 - .L_50)
.L_50:
        /*007c*/ 	.word	0x00000008
.L_51:


//--------------------- .nv.info._Z9ReductionPfS_i --------------------------
	.section	.nv.info._Z9ReductionPfS_i,"",@"SHT_CUDA_INFO"
	.sectionflags	@""
	.align	4


	//----- nvinfo : EIATTR_CUDA_API_VERSION
	.align		4
        /*0000*/ 	.byte	0x04, 0x37
        /*0002*/ 	.short	(.L_53 - .L_52)
.L_52:
        /*0004*/ 	.word	0x00000082


	//----- nvinfo : EIATTR_KPARAM_INFO
	.align		4
.L_53:
        /*0008*/ 	.byte	0x04, 0x17
        /*000a*/ 	.short	(.L_55 - .L_54)
.L_54:
        /*000c*/ 	.word	0x00000000
        /*0010*/ 	.short	0x0002
        /*0012*/ 	.short	0x0010
        /*0014*/ 	.byte	0x00, 0xf0, 0x11, 0x00


	//----- nvinfo : EIATTR_KPARAM_INFO
	.align		4
.L_55:
        /*0018*/ 	.byte	0x04, 0x17
        /*001a*/ 	.short	(.L_57 - .L_56)
.L_56:
        /*001c*/ 	.word	0x00000000
        /*0020*/ 	.short	0x0001
        /*0022*/ 	.short	0x0008
        /*0024*/ 	.byte	0x00, 0xf5, 0x21, 0x00


	//----- nvinfo : EIATTR_KPARAM_INFO
	.align		4
.L_57:
        /*0028*/ 	.byte	0x04, 0x17
        /*002a*/ 	.short	(.L_59 - .L_58)
.L_58:
        /*002c*/ 	.word	0x00000000
        /*0030*/ 	.short	0x0000
        /*0032*/ 	.short	0x0000
        /*0034*/ 	.byte	0x00, 0xf5, 0x21, 0x00


	//----- nvinfo : EIATTR_SPARSE_MMA_MASK
	.align		4
.L_59:
        /*0038*/ 	.byte	0x03, 0x50
        /*003a*/ 	.short	0x0000


	//----- nvinfo : EIATTR_MAXREG_COUNT
	.align		4
        /*003c*/ 	.byte	0x03, 0x1b
        /*003e*/ 	.short	0x00ff


	//----- nvinfo : EIATTR_NUM_BARRIERS
	.align		4
        /*0040*/ 	.byte	0x02, 0x4c
        /*0042*/ 	.byte	0x01
	.zero		1


	//----- nvinfo : EIATTR_MERCURY_ISA_VERSION
	.align		4
        /*0044*/ 	.byte	0x03, 0x5f
        /*0046*/ 	.short	0x0101


	//----- nvinfo : EIATTR_VRC_CTA_INIT_COUNT
	.align		4
        /*0048*/ 	.byte	0x02, 0x4a
	.zero		1
	.zero		1


	//----- nvinfo : EIATTR_EXIT_INSTR_OFFSETS
	.align		4
        /*004c*/ 	.byte	0x04, 0x1c
        /*004e*/ 	.short	(.L_61 - .L_60)


	//   ....[0]....
.L_60:
        /*0050*/ 	.word	0x00000200


	//   ....[1]....
        /*0054*/ 	.word	0x00000270


	//----- nvinfo : EIATTR_CBANK_PARAM_SIZE
	.align		4
.L_61:
        /*0058*/ 	.byte	0x03, 0x19
        /*005a*/ 	.short	0x0014


	//----- nvinfo : EIATTR_PARAM_CBANK
	.align		4
        /*005c*/ 	.byte	0x04, 0x0a
        /*005e*/ 	.short	(.L_63 - .L_62)
	.align		4
.L_62:
        /*0060*/ 	.word	index@(.nv.constant0._Z9ReductionPfS_i)
        /*0064*/ 	.short	0x0380
        /*0066*/ 	.short	0x0014


	//----- nvinfo : EIATTR_SW_WAR
	.align		4
.L_63:
        /*0068*/ 	.byte	0x04, 0x36
        /*006a*/ 	.short	(.L_65 - .L_64)
.L_64:
        /*006c*/ 	.word	0x00000008
.L_65:


//--------------------- .nv.callgraph             --------------------------
	.section	.nv.callgraph,"",@"SHT_CUDA_CALLGRAPH"
	.align	4
	.sectionentsize	8
	.align		4
        /*0000*/ 	.word	0x00000000
	.align		4
        /*0004*/ 	.word	0xffffffff
	.align		4
        /*0008*/ 	.word	0x00000000
	.align		4
        /*000c*/ 	.word	0xfffffffe
	.align		4
        /*0010*/ 	.word	0x00000000
	.align		4
        /*0014*/ 	.word	0xfffffffd
	.align		4
        /*0018*/ 	.word	0x00000000
	.align		4
        /*001c*/ 	.word	0xfffffffc


//--------------------- .text._Z14ScalarMulBlockiPfS_S_ --------------------------
	.section	.text._Z14ScalarMulBlockiPfS_S_,"ax",@progbits
	.align	128
        .global         _Z14ScalarMulBlockiPfS_S_
        .type           _Z14ScalarMulBlockiPfS_S_,@function
        .size           _Z14ScalarMulBlockiPfS_S_,(.L_x_11 - _Z14ScalarMulBlockiPfS_S_)
        .other          _Z14ScalarMulBlockiPfS_S_,@"STO_CUDA_ENTRY STV_DEFAULT"
_Z14ScalarMulBlockiPfS_S_:
.text._Z14ScalarMulBlockiPfS_S_:
[----:B------:R-:W-:Y:S01]  /*0000*/  LDC R1, c[0x0][0x37c] ;  /* 0x0000df00ff017b82 */ /* 0x000fe20000000800 */
[----:B------:R-:W0:Y:S07]  /*0010*/  S2R R3, SR_TID.X ;  /* 0x0000000000037919 */ /* 0x000e2e0000002100 */
[----:B------:R-:W0:Y:S01]  /*0020*/  S2UR UR4, SR_CTAID.X ;  /* 0x00000000000479c3 */ /* 0x000e220000002500 */
[----:B------:R-:W1:Y:S07]  /*0030*/  LDCU UR6, c[0x0][0x380] ;  /* 0x00007000ff0677ac */ /* 0x000e6e0008000800 */
[----:B------:R-:W0:Y:S01]  /*0040*/  LDC R0, c[0x0][0x360] ;  /* 0x0000d800ff007b82 */ /* 0x000e220000000800 */
[----:B------:R-:W2:Y:S01]  /*0050*/  LDCU UR5, c[0x0][0x370] ;  /* 0x00006e00ff0577ac */ /* 0x000ea20008000800 */
[----:B0-----:R-:W-:-:S02]  /*0060*/  IMAD R3, R0, UR4, R3 ;  /* 0x0000000400037c24 */ /* 0x001fc4000f8e0203 */
[----:B--2---:R-:W-:-:S03]  /*0070*/  IMAD R0, R0, UR5, RZ ;  /* 0x0000000500007c24 */ /* 0x004fc6000f8e02ff */
[----:B-1----:R-:W-:-:S13]  /*0080*/  ISETP.GE.AND P0, PT, R3, UR6, PT ;  /* 0x0000000603007c0c */ /* 0x002fda000bf06270 */
[----:B------:R-:W-:Y:S05]  /*0090*/  @P0 EXIT ;  /* 0x000000000000094d */ /* 0x000fea0003800000 */
[----:B------:R-:W0:Y:S01]  /*00a0*/  I2F.U32.RP R8, R0 ;  /* 0x0000000000087306 */ /* 0x000e220000209000 */
[----:B------:R-:W-:Y:S01]  /*00b0*/  IADD3 R2, PT, PT, R0, R3, RZ ;  /* 0x0000000300027210 */ /* 0x000fe20007ffe0ff */
[----:B------:R-:W1:Y:S01]  /*00c0*/  LDCU.64 UR4, c[0x0][0x358] ;  /* 0x00006b00ff0477ac */ /* 0x000e620008000a00 */
[----:B------:R-:W-:Y:S01]  /*00d0*/  IADD3 R9, PT, PT, RZ, -R0, RZ ;  /* 0x80000000ff097210 */ /* 0x000fe20007ffe0ff */
[----:B------:R-:W-:Y:S01]  /*00e0*/  BSSY.RECONVERGENT B0, `(.L_x_0) ;  /* 0x000002b000007945 */ /* 0x000fe20003800200 */
[C---:B------:R-:W-:Y:S02]  /*00f0*/  ISETP.GE.AND P0, PT, R2.reuse, UR6, PT ;  /* 0x0000000602007c0c */ /* 0x040fe4000bf06270 */
[----:B------:R-:W-:Y:S02]  /*0100*/  VIMNMX R7, PT, PT, R2, UR6, !PT ;  /* 0x0000000602077c48 */ /* 0x000fe4000ffe0100 */
[----:B------:R-:W-:Y:S02]  /*0110*/  SEL R6, RZ, 0x1, P0 ;  /* 0x00000001ff067807 */ /* 0x000fe40000000000 */
[----:B------:R-:W-:-:S02]  /*0120*/  ISETP.NE.U32.AND P2, PT, R0, RZ, PT ;  /* 0x000000ff0000720c */ /* 0x000fc40003f45070 */
[----:B------:R-:W-:Y:S01]  /*0130*/  IADD3 R7, PT, PT, R7, -R2, -R6 ;  /* 0x8000000207077210 */ /* 0x000fe20007ffe806 */
[----:B0-----:R-:W0:Y:S02]  /*0140*/  MUFU.RCP R8, R8 ;  /* 0x0000000800087308 */ /* 0x001e240000001000 */
[----:B0-----:R-:W-:-:S06]  /*0150*/  IADD3 R4, PT, PT, R8, 0xffffffe, RZ ;  /* 0x0ffffffe08047810 */ /* 0x001fcc0007ffe0ff */
[----:B------:R0:W2:Y:S02]  /*0160*/  F2I.FTZ.U32.TRUNC.NTZ R5, R4 ;  /* 0x0000000400057305 */ /* 0x0000a4000021f000 */
[----:B0-----:R-:W-:Y:S02]  /*0170*/  HFMA2 R4, -RZ, RZ, 0, 0 ;  /* 0x00000000ff047431 */ /* 0x001fe400000001ff */
[----:B--2---:R-:W-:-:S04]  /*0180*/  IMAD R9, R9, R5, RZ ;  /* 0x0000000509097224 */ /* 0x004fc800078e02ff */
[----:B------:R-:W-:-:S06]  /*0190*/  IMAD.HI.U32 R8, R5, R9, R4 ;  /* 0x0000000905087227 */ /* 0x000fcc00078e0004 */
[----:B------:R-:W-:-:S05]  /*01a0*/  IMAD.HI.U32 R5, R8, R7, RZ ;  /* 0x0000000708057227 */ /* 0x000fca00078e00ff */
[----:B------:R-:W-:-:S05]  /*01b0*/  IADD3 R2, PT, PT, -R5, RZ, RZ ;  /* 0x000000ff05027210 */ /* 0x000fca0007ffe1ff */
[----:B------:R-:W-:-:S05]  /*01c0*/  IMAD R7, R0, R2, R7 ;  /* 0x0000000200077224 */ /* 0x000fca00078e0207 */
[----:B------:R-:W-:-:S13]  /*01d0*/  ISETP.GE.U32.AND P0, PT, R7, R0, PT ;  /* 0x000000000700720c */ /* 0x000fda0003f06070 */
[----:B------:R-:W-:Y:S02]  /*01e0*/  @P0 IADD3 R7, PT, PT, -R0, R7, RZ ;  /* 0x0000000700070210 */ /* 0x000fe40007ffe1ff */
[----:B------:R-:W-:Y:S02]  /*01f0*/  @P0 IADD3 R5, PT, PT, R5, 0x1, RZ ;  /* 0x0000000105050810 */ /* 0x000fe40007ffe0ff */
[----:B------:R-:W-:-:S13]  /*0200*/  ISETP.GE.U32.AND P1, PT, R7, R0, PT ;  /* 0x000000000700720c */ /* 0x000fda0003f26070 */
[----:B------:R-:W-:Y:S02]  /*0210*/  @P1 IADD3 R5, PT, PT, R5, 0x1, RZ ;  /* 0x0000000105051810 */ /* 0x000fe40007ffe0ff */
[----:B------:R-:W-:-:S04]  /*0220*/  @!P2 LOP3.LUT R5, RZ, R0, RZ, 0x33, !PT ;  /* 0x00000000ff05a212 */ /* 0x000fc800078e33ff */
[----:B------:R-:W-:-:S04]  /*0230*/  IADD3 R2, PT, PT, R6, R5, RZ ;  /* 0x0000000506027210 */ /* 0x000fc80007ffe0ff */
[C---:B------:R-:W-:Y:S02]  /*0240*/  LOP3.LUT R4, R2.reuse, 0x3, RZ, 0xc0, !PT ;  /* 0x0000000302047812 */ /* 0x040fe400078ec0ff */
[----:B------:R-:W-:Y:S02]  /*0250*/  ISETP.GE.U32.AND P1, PT, R2, 0x3, PT ;  /* 0x000000030200780c */ /* 0x000fe40003f26070 */
[----:B------:R-:W-:-:S13]  /*0260*/  ISETP.NE.AND P0, PT, R4, 0x3, PT ;  /* 0x000000030400780c */ /* 0x000fda0003f05270 */
[----:B-1----:R-:W-:Y:S05]  /*0270*/  @!P0 BRA `(.L_x_1) ;  /* 0x0000000000448947 */ /* 0x002fea0003800000 */
[----:B------:R-:W0:Y:S01]  /*0280*/  LDC.64 R4, c[0x0][0x388] ;  /* 0x0000e200ff047b82 */ /* 0x000e220000000a00 */
[----:B------:R-:W-:-:S04]  /*0290*/  IADD3 R2, PT, PT, R2, 0x1, RZ ;  /* 0x0000000102027810 */ /* 0x000fc80007ffe0ff */
[----:B------:R-:W-:-:S03]  /*02a0*/  LOP3.LUT R2, R2, 0x3, RZ, 0xc0, !PT ;  /* 0x0000000302027812 */ /* 0x000fc600078ec0ff */
[----:B------:R-:W1:Y:S01]  /*02b0*/  LDC.64 R6, c[0x0][0x390] ;  /* 0x0000e400ff067b82 */ /* 0x000e620000000a00 */
[----:B------:R-:W-:-:S07]  /*02c0*/  IADD3 R2, PT, PT, -R2, RZ, RZ ;  /* 0x000000ff02027210 */ /* 0x000fce0007ffe1ff */
[----:B------:R-:W2:Y:S02]  /*02d0*/  LDC.64 R8, c[0x0][0x398] ;  /* 0x0000e600ff087b82 */ /* 0x000ea40000000a00 */
.L_x_2:
[----:B-1----:R-:W-:-:S04]  /*02e0*/  IMAD.WIDE R12, R3, 0x4, R6 ;  /* 0x00000004030c7825 */ /* 0x002fc800078e0206 */
[C---:B0-----:R-:W-:Y:S02]  /*02f0*/  IMAD.WIDE R14, R3.reuse, 0x4, R4 ;  /* 0x00000004030e7825 */ /* 0x041fe400078e0204 */
[----:B---3--:R-:W3:Y:S04]  /*0300*/  LDG.E R13, desc[UR4][R12.64] ;  /* 0x000000040c0d7981 */ /* 0x008ee8000c1e1900 */
[----:B------:R-:W3:Y:S01]  /*0310*/  LDG.E R14, desc[UR4][R14.64] ;  /* 0x000000040e0e7981 */ /* 0x000ee2000c1e1900 */
[----:B--2---:R-:W-:Y:S01]  /*0320*/  IMAD.WIDE R10, R3, 0x4, R8 ;  /* 0x00000004030a7825 */ /* 0x004fe200078e0208 */
[----:B------:R-:W-:Y:S02]  /*0330*/  IADD3 R2, PT, PT, R2, 0x1, RZ ;  /* 0x0000000102027810 */ /* 0x000fe40007ffe0ff */
[----:B------:R-:W-:-:S02]  /*0340*/  IADD3 R3, PT, PT, R0, R3, RZ ;  /* 0x0000000300037210 */ /* 0x000fc40007ffe0ff */
[----:B------:R-:W-:Y:S01]  /*0350*/  ISETP.NE.AND P0, PT, R2, RZ, PT ;  /* 0x000000ff0200720c */ /* 0x000fe20003f05270 */
[----:B---3--:R-:W-:-:S05]  /*0360*/  FMUL R17, R14, R13 ;  /* 0x0000000d0e117220 */ /* 0x008fca0000400000 */
[----:B------:R3:W-:Y:S07]  /*0370*/  STG.E desc[UR4][R10.64], R17 ;  /* 0x000000110a007986 */ /* 0x0007ee000c101904 */
[----:B------:R-:W-:Y:S05]  /*0380*/  @P0 BRA `(.L_x_2) ;  /* 0xfffffffc00d40947 */ /* 0x000fea000383ffff */
.L_x_1:
[----:B------:R-:W-:Y:S05]  /*0390*/  BSYNC.RECONVERGENT B0 ;  /* 0x0000000000007941 */ /* 0x000fea0003800200 */
.L_x_0:
[----:B------:R-:W-:Y:S05]  /*03a0*/  @!P1 EXIT ;  /* 0x000000000000994d */ /* 0x000fea0003800000 */
.L_x_3:
[----:B------:R-:W3:Y:S08]  /*03b0*/  LDC.64 R4, c[0x0][0x388] ;  /* 0x0000e200ff047b82 */ /* 0x000ef00000000a00 */
[----:B------:R-:W0:Y:S01]  /*03c0*/  LDC.64 R6, c[0x0][0x390] ;  /* 0x0000e400ff067b82 */ /* 0x000e220000000a00 */
[----:B---3--:R-:W-:-:S07]  /*03d0*/  IMAD.WIDE R10, R3, 0x4, R4 ;  /* 0x00000004030a7825 */ /* 0x008fce00078e0204 */
[----:B------:R-:W1:Y:S01]  /*03e0*/  LDC.64 R4, c[0x0][0x398] ;  /* 0x0000e600ff047b82 */ /* 0x000e620000000a00 */
[----:B--2---:R-:W2:Y:S01]  /*03f0*/  LDG.E R2, desc[UR4][R10.64] ;  /* 0x000000040a027981 */ /* 0x004ea2000c1e1900 */
[----:B0-----:R-:W-:-:S05]  /*0400*/  IMAD.WIDE R12, R3, 0x4, R6 ;  /* 0x00000004030c7825 */ /* 0x001fca00078e0206 */
[----:B------:R-:W2:Y:S01]  /*0410*/  LDG.E R7, desc[UR4][R12.64] ;  /* 0x000000040c077981 */ /* 0x000ea2000c1e1900 */
[----:B-1----:R-:W-:-:S04]  /*0420*/  IMAD.WIDE R16, R3, 0x4, R4 ;  /* 0x0000000403107825 */ /* 0x002fc800078e0204 */
[----:B------:R-:W-:-:S04]  /*0430*/  IMAD.WIDE R4, R0, 0x4, R10 ;  /* 0x0000000400047825 */ /* 0x000fc800078e020a */
[----:B--2---:R-:W-:Y:S01]  /*0440*/  FMUL R19, R2, R7 ;  /* 0x0000000702137220 */ /* 0x004fe20000400000 */
[----:B------:R-:W-:-:S04]  /*0450*/  IMAD.WIDE R6, R0, 0x4, R12 ;  /* 0x0000000400067825 */ /* 0x000fc800078e020c */
[----:B------:R0:W-:Y:S04]  /*0460*/  STG.E desc[UR4][R16.64], R19 ;  /* 0x0000001310007986 */ /* 0x0001e8000c101904 */
[----:B------:R-:W2:Y:S04]  /*0470*/  LDG.E R2, desc[UR4][R4.64] ;  /* 0x0000000404027981 */ /* 0x000ea8000c1e1900 */
[----:B------:R-:W2:Y:S01]  /*0480*/  LDG.E R15, desc[UR4][R6.64] ;  /* 0x00000004060f7981 */ /* 0x000ea2000c1e1900 */
[----:B------:R-:W-:-:S04]  /*0490*/  IMAD.WIDE R8, R0, 0x4, R16 ;  /* 0x0000000400087825 */ /* 0x000fc800078e0210 */
[----:B------:R-:W-:-:S04]  /*04a0*/  IMAD.WIDE R10, R0, 0x4, R4 ;  /* 0x00000004000a7825 */ /* 0x000fc800078e0204 */
[----:B------:R-:W-:-:S04]  /*04b0*/  IMAD.WIDE R12, R0, 0x4, R6 ;  /* 0x00000004000c7825 */ /* 0x000fc800078e0206 */
[----:B--2---:R-:W-:-:S05]  /*04c0*/  FMUL R21, R2, R15 ;  /* 0x0000000f02157220 */ /* 0x004fca0000400000 */
        /* <DEDUP_REMOVED lines=8> */
[----:B------:R-:W1:Y:S04]  /*0550*/  LDG.E R4, desc[UR4][R4.64] ;  /* 0x0000000404047981 */ /* 0x000e68000c1e1900 */
[----:B------:R-:W1:Y:S01]  /*0560*/  LDG.E R7, desc[UR4][R6.64] ;  /* 0x0000000406077981 */ /* 0x000e62000c1e1900 */
[C---:B0-----:R-:W-:Y:S01]  /*0570*/  IMAD.WIDE R16, R0.reuse, 0x4, R14 ;  /* 0x0000000400107825 */ /* 0x041fe200078e020e */
[----:B------:R-:W-:-:S04]  /*0580*/  LEA R3, R0, R3, 0x2 ;  /* 0x0000000300037211 */ /* 0x000fc800078e10ff */
[----:B------:R-:W-:Y:S01]  /*0590*/  ISETP.GE.AND P0, PT, R3, UR6, PT ;  /* 0x0000000603007c0c */ /* 0x000fe2000bf06270 */
[----:B-1----:R-:W-:-:S05]  /*05a0*/  FMUL R9, R4, R7 ;  /* 0x0000000704097220 */ /* 0x002fca0000400000 */
[----:B------:R2:W-:Y:S07]  /*05b0*/  STG.E desc[UR4][R16.64], R9 ;  /* 0x0000000910007986 */ /* 0x0005ee000c101904 */
[----:B------:R-:W-:Y:S05]  /*05c0*/  @!P0 BRA `(.L_x_3) ;  /* 0xfffffffc00788947 */ /* 0x000fea000383ffff */
[----:B------:R-:W-:Y:S05]  /*05d0*/  EXIT ;  /* 0x000000000000794d */ /* 0x000fea0003800000 */
.L_x_4:
[----:B------:R-:W-:-:S00]  /*05e0*/  BRA `(.L_x_4) ;  /* 0xfffffffc00fc7947 */ /* 0x000fc0000383ffff */
[----:B------:R-:W-:-:S00]  /*05f0*/  NOP ;  /* 0x0000000000007918 */ /* 0x000fc00000000000 */
        /* <DEDUP_REMOVED lines=8> */
.L_x_11:


//--------------------- .text._Z19BlockMultiplicationiPfS_S_ --------------------------
	.section	.text._Z19BlockMultiplicationiPfS_S_,"ax",@progbits
	.align	128
        .global         _Z19BlockMultiplicationiPfS_S_
        .type           _Z19BlockMultiplicationiPfS_S_,@function
        .size           _Z19BlockMultiplicationiPfS_S_,(.L_x_12 - _Z19BlockMultiplicationiPfS_S_)
        .other          _Z19BlockMultiplicationiPfS_S_,@"STO_CUDA_ENTRY STV_DEFAULT"
_Z19BlockMultiplicationiPfS_S_:
.text._Z19BlockMultiplicationiPfS_S_:
[----:B------:R-:W-:Y:S01]  /*0000*/  LDC R1, c[0x0][0x37c] ;  /* 0x0000df00ff017b82 */ /* 0x000fe20000000800 */
[----:B------:R-:W0:Y:S07]  /*0010*/  S2R R9, SR_TID.X ;  /* 0x0000000000097919 */ /* 0x000e2e0000002100 */
[----:B------:R-:W0:Y:S01]  /*0020*/  S2UR UR4, SR_CTAID.X ;  /* 0x00000000000479c3 */ /* 0x000e220000002500 */
[----:B------:R-:W1:Y:S01]  /*0030*/  LDCU UR5, c[0x0][0x380] ;  /* 0x00007000ff0577ac */ /* 0x000e620008000800 */
[----:B------:R-:W2:Y:S06]  /*0040*/  LDCU.64 UR6, c[0x0][0x358] ;  /* 0x00006b00ff0677ac */ /* 0x000eac0008000a00 */
[----:B------:R-:W0:Y:S02]  /*0050*/  LDC R6, c[0x0][0x360] ;  /* 0x0000d800ff067b82 */ /* 0x000e240000000800 */
[----:B0-----:R-:W-:-:S05]  /*0060*/  IMAD R7, R6, UR4, R9 ;  /* 0x0000000406077c24 */ /* 0x001fca000f8e0209 */
[----:B-1----:R-:W-:-:S13]  /*0070*/  ISETP.GE.U32.AND P1, PT, R7, UR5, PT ;  /* 0x0000000507007c0c */ /* 0x002fda000bf26070 */
[----:B------:R-:W0:Y:S08]  /*0080*/  @!P1 LDC.64 R2, c[0x0][0x388] ;  /* 0x0000e200ff029b82 */ /* 0x000e300000000a00 */
[----:B------:R-:W1:Y:S01]  /*0090*/  @!P1 LDC.64 R4, c[0x0][0x390] ;  /* 0x0000e400ff049b82 */ /* 0x000e620000000a00 */
[----:B0-----:R-:W-:-:S06]  /*00a0*/  @!P1 IMAD.WIDE.U32 R2, R7, 0x4, R2 ;  /* 0x0000000407029825 */ /* 0x001fcc00078e0002 */
[----:B--2---:R-:W2:Y:S01]  /*00b0*/  @!P1 LDG.E R2, desc[UR6][R2.64] ;  /* 0x0000000602029981 */ /* 0x004ea2000c1e1900 */
[----:B-1----:R-:W-:-:S06]  /*00c0*/  @!P1 IMAD.WIDE.U32 R4, R7, 0x4, R4 ;  /* 0x0000000407049825 */ /* 0x002fcc00078e0004 */
[----:B------:R-:W2:Y:S01]  /*00d0*/  @!P1 LDG.E R5, desc[UR6][R4.64] ;  /* 0x0000000604059981 */ /* 0x000ea2000c1e1900 */
[----:B------:R-:W0:Y:S01]  /*00e0*/  S2UR UR5, SR_CgaCtaId ;  /* 0x00000000000579c3 */ /* 0x000e220000008800 */
[----:B------:R-:W-:Y:S01]  /*00f0*/  UMOV UR4, 0x400 ;  /* 0x0000040000047882 */ /* 0x000fe20000000000 */
[----:B------:R-:W-:Y:S01]  /*0100*/  ISETP.GE.U32.AND P0, PT, R6, 0x2, PT ;  /* 0x000000020600780c */ /* 0x000fe20003f06070 */
[----:B------:R-:W-:Y:S01]  /*0110*/  IMAD.MOV.U32 R7, RZ, RZ, RZ ;  /* 0x000000ffff077224 */ /* 0x000fe200078e00ff */
[----:B0-----:R-:W-:-:S06]  /*0120*/  ULEA UR4, UR5, UR4, 0x18 ;  /* 0x0000000405047291 */ /* 0x001fcc000f8ec0ff */
[C---:B------:R-:W-:Y:S01]  /*0130*/  LEA R0, R9.reuse, UR4, 0x2 ;  /* 0x0000000409007c11 */ /* 0x040fe2000f8e10ff */
[----:B--2---:R-:W-:Y:S01]  /*0140*/  @!P1 FMUL R7, R2, R5 ;  /* 0x0000000502079220 */ /* 0x004fe20000400000 */
[----:B------:R-:W-:-:S04]  /*0150*/  ISETP.NE.AND P1, PT, R9, RZ, PT ;  /* 0x000000ff0900720c */ /* 0x000fc80003f25270 */
[----:B------:R0:W-:Y:S01]  /*0160*/  STS [R0], R7 ;  /* 0x0000000700007388 */ /* 0x0001e20000000800 */
[----:B------:R-:W-:Y:S06]  /*0170*/  BAR.SYNC.DEFER_BLOCKING 0x0 ;  /* 0x0000000000007b1d */ /* 0x000fec0000010000 */
[----:B------:R-:W-:Y:S05]  /*0180*/  @!P0 BRA `(.L_x_5) ;  /* 0x00000000002c8947 */ /* 0x000fea0003800000 */
.L_x_6:
[----:B------:R-:W-:-:S04]  /*0190*/  SHF.R.U32.HI R4, RZ, 0x1, R6 ;  /* 0x00000001ff047819 */ /* 0x000fc80000011606 */
[----:B------:R-:W-:-:S13]  /*01a0*/  ISETP.GE.U32.AND P0, PT, R9, R4, PT ;  /* 0x000000040900720c */ /* 0x000fda0003f06070 */
[----:B------:R-:W-:Y:S01]  /*01b0*/  @!P0 LEA R2, R4, R0, 0x2 ;  /* 0x0000000004028211 */ /* 0x000fe200078e10ff */
[----:B------:R-:W-:Y:S05]  /*01c0*/  @!P0 LDS R3, [R0] ;  /* 0x0000000000038984 */ /* 0x000fea0000000800 */
[----:B------:R-:W1:Y:S02]  /*01d0*/  @!P0 LDS R2, [R2] ;  /* 0x0000000002028984 */ /* 0x000e640000000800 */
[----:B-1----:R-:W-:-:S05]  /*01e0*/  @!P0 FADD R3, R2, R3 ;  /* 0x0000000302038221 */ /* 0x002fca0000000000 */
[----:B------:R1:W-:Y:S01]  /*01f0*/  @!P0 STS [R0], R3 ;  /* 0x0000000300008388 */ /* 0x0003e20000000800 */
[----:B------:R-:W-:Y:S01]  /*0200*/  BAR.SYNC.DEFER_BLOCKING 0x0 ;  /* 0x0000000000007b1d */ /* 0x000fe20000010000 */
[----:B------:R-:W-:Y:S01]  /*0210*/  ISETP.GT.U32.AND P0, PT, R6, 0x3, PT ;  /* 0x000000030600780c */ /* 0x000fe20003f04070 */
[----:B------:R-:W-:-:S12]  /*0220*/  IMAD.MOV.U32 R6, RZ, RZ, R4 ;  /* 0x000000ffff067224 */ /* 0x000fd800078e0004 */
[----:B-1----:R-:W-:Y:S05]  /*0230*/  @P0 BRA `(.L_x_6) ;  /* 0xfffffffc00d40947 */ /* 0x002fea000383ffff */
.L_x_5:
[----:B------:R-:W-:Y:S05]  /*0240*/  @P1 EXIT ;  /* 0x000000000000194d */ /* 0x000fea0003800000 */
[----:B------:R-:W1:Y:S01]  /*0250*/  S2UR UR5, SR_CgaCtaId ;  /* 0x00000000000579c3 */ /* 0x000e620000008800 */
[----:B------:R-:W-:-:S07]  /*0260*/  UMOV UR4, 0x400 ;  /* 0x0000040000047882 */ /* 0x000fce0000000000 */
[----:B------:R-:W2:Y:S01]  /*0270*/  LDC.64 R2, c[0x0][0x398] ;  /* 0x0000e600ff027b82 */ /* 0x000ea20000000a00 */
[----:B-1----:R-:W-:-:S09]  /*0280*/  ULEA UR4, UR5, UR4, 0x18 ;  /* 0x0000000405047291 */ /* 0x002fd2000f8ec0ff */
[----:B------:R-:W2:Y:S04]  /*0290*/  LDS R5, [UR4] ;  /* 0x00000004ff057984 */ /* 0x000ea80008000800 */
[----:B--2---:R-:W-:Y:S01]  /*02a0*/  REDG.E.ADD.F32.FTZ.RN.STRONG.GPU desc[UR6][R2.64], R5 ;  /* 0x00000005020079a6 */ /* 0x004fe2000c12f306 */
[----:B------:R-:W-:Y:S05]  /*02b0*/  EXIT ;  /* 0x000000000000794d */ /* 0x000fea0003800000 */
.L_x_7:
        /* <DEDUP_REMOVED lines=12> */
.L_x_12:


//--------------------- .text._Z9ReductionPfS_i   --------------------------
	.section	.text._Z9ReductionPfS_i,"ax",@progbits
	.align	128
        .global         _Z9ReductionPfS_i
        .type           _Z9ReductionPfS_i,@function
        .size           _Z9ReductionPfS_i,(.L_x_13 - _Z9ReductionPfS_i)
        .other          _Z9ReductionPfS_i,@"STO_CUDA_ENTRY STV_DEFAULT"
_Z9ReductionPfS_i:
.text._Z9ReductionPfS_i:
[----:B------:R-:W-:Y:S01]  /*0000*/  LDC R1, c[0x0][0x37c] ;  /* 0x0000df00ff017b82 */ /* 0x000fe20000000800 */
[----:B------:R-:W0:Y:S07]  /*0010*/  S2R R7, SR_TID.X ;  /* 0x0000000000077919 */ /* 0x000e2e0000002100 */
[----:B------:R-:W0:Y:S01]  /*0020*/  S2UR UR4, SR_CTAID.X ;  /* 0x00000000000479c3 */ /* 0x000e220000002500 */
[----:B------:R-:W1:Y:S01]  /*0030*/  LDCU UR5, c[0x0][0x390] ;  /* 0x00007200ff0577ac */ /* 0x000e620008000800 */
[----:B------:R-:W-:Y:S01]  /*0040*/  IMAD.MOV.U32 R9, RZ, RZ, RZ ;  /* 0x000000ffff097224 */ /* 0x000fe200078e00ff */
[----:B------:R-:W2:Y:S05]  /*0050*/  LDCU.64 UR6, c[0x0][0x358] ;  /* 0x00006b00ff0677ac */ /* 0x000eaa0008000a00 */
[----:B------:R-:W0:Y:S02]  /*0060*/  LDC R4, c[0x0][0x360] ;  /* 0x0000d800ff047b82 */ /* 0x000e240000000800 */
[----:B0-----:R-:W-:-:S05]  /*0070*/  IMAD R5, R4, UR4, R7 ;  /* 0x0000000404057c24 */ /* 0x001fca000f8e0207 */
[----:B-1----:R-:W-:-:S13]  /*0080*/  ISETP.GE.U32.AND P0, PT, R5, UR5, PT ;  /* 0x0000000505007c0c */ /* 0x002fda000bf06070 */
[----:B------:R-:W0:Y:S02]  /*0090*/  @!P0 LDC.64 R2, c[0x0][0x380] ;  /* 0x0000e000ff028b82 */ /* 0x000e240000000a00 */
[----:B0-----:R-:W-:-:S05]  /*00a0*/  @!P0 IMAD.WIDE.U32 R2, R5, 0x4, R2 ;  /* 0x0000000405028825 */ /* 0x001fca00078e0002 */
[----:B--2---:R-:W2:Y:S01]  /*00b0*/  @!P0 LDG.E R9, desc[UR6][R2.64] ;  /* 0x0000000602098981 */ /* 0x004ea2000c1e1900 */
[----:B------:R-:W0:Y:S01]  /*00c0*/  S2UR UR5, SR_CgaCtaId ;  /* 0x00000000000579c3 */ /* 0x000e220000008800 */
[----:B------:R-:W-:Y:S01]  /*00d0*/  UMOV UR4, 0x400 ;  /* 0x0000040000047882 */ /* 0x000fe20000000000 */
[----:B------:R-:W-:Y:S02]  /*00e0*/  ISETP.GE.U32.AND P1, PT, R4, 0x2, PT ;  /* 0x000000020400780c */ /* 0x000fe40003f26070 */
[----:B------:R-:W-:Y:S01]  /*00f0*/  ISETP.NE.AND P0, PT, R7, RZ, PT ;  /* 0x000000ff0700720c */ /* 0x000fe20003f05270 */
[----:B0-----:R-:W-:-:S06]  /*0100*/  ULEA UR4, UR5, UR4, 0x18 ;  /* 0x0000000405047291 */ /* 0x001fcc000f8ec0ff */
[----:B------:R-:W-:-:S05]  /*0110*/  LEA R0, R7, UR4, 0x2 ;  /* 0x0000000407007c11 */ /* 0x000fca000f8e10ff */
[----:B--2---:R0:W-:Y:S01]  /*0120*/  STS [R0], R9 ;  /* 0x0000000900007388 */ /* 0x0041e20000000800 */
[----:B------:R-:W-:Y:S06]  /*0130*/  BAR.SYNC.DEFER_BLOCKING 0x0 ;  /* 0x0000000000007b1d */ /* 0x000fec0000010000 */
[----:B------:R-:W-:Y:S05]  /*0140*/  @!P1 BRA `(.L_x_8) ;  /* 0x00000000002c9947 */ /* 0x000fea0003800000 */
.L_x_9:
[----:B------:R-:W-:-:S04]  /*0150*/  SHF.R.U32.HI R5, RZ, 0x1, R4 ;  /* 0x00000001ff057819 */ /* 0x000fc80000011604 */
[----:B------:R-:W-:-:S13]  /*0160*/  ISETP.GE.U32.AND P1, PT, R7, R5, PT ;  /* 0x000000050700720c */ /* 0x000fda0003f26070 */
[----:B------:R-:W-:Y:S01]  /*0170*/  @!P1 IMAD R2, R5, 0x4, R0 ;  /* 0x0000000405029824 */ /* 0x000fe200078e0200 */
        /* <DEDUP_REMOVED lines=8> */
.L_x_8:
        /* <DEDUP_REMOVED lines=8> */
.L_x_10:
        /* <DEDUP_REMOVED lines=16> */
.L_x_13:


//--------------------- .nv.shared._Z14ScalarMulBlockiPfS_S_ --------------------------
	.section	.nv.shared._Z14ScalarMulBlockiPfS_S_,"aw",@nobits
	.sectionflags	@""
	.align	16
	.zero		1024


//--------------------- .nv.shared.reserved.0     --------------------------
	.section	.nv.shared.reserved.0,"aw",@nobits
	.weak		__nv_reservedSMEM_offset_0_alias
	.size		__nv_reservedSMEM_offset_0_alias, 0, 64
	.other		__nv_reservedSMEM_offset_0_alias,@"STO_CUDA_RESERVED_SHARED STV_DEFAULT"
__nv_reservedSMEM_offset_0_alias:
	.zero		0
	.zero		64


//--------------------- .nv.shared._Z19BlockMultiplicationiPfS_S_ --------------------------
	.section	.nv.shared._Z19BlockMultiplicationiPfS_S_,"aw",@nobits
	.sectionflags	@""
	.align	16
	.zero		1024


//--------------------- .nv.shared._Z9ReductionPfS_i --------------------------
	.section	.nv.shared._Z9ReductionPfS_i,"aw",@nobits
	.sectionflags	@""
	.align	16
	.zero		1024


//--------------------- .nv.constant0._Z14ScalarMulBlockiPfS_S_ --------------------------
	.section	.nv.constant0._Z14ScalarMulBlockiPfS_S_,"a",@progbits
	.sectionflags	@""
	.align	4
.nv.constant0._Z14ScalarMulBlockiPfS_S_:
	.zero		928


//--------------------- .nv.constant0._Z19BlockMultiplicationiPfS_S_ --------------------------
	.section	.nv.constant0._Z19BlockMultiplicationiPfS_S_,"a",@progbits
	.sectionflags	@""
	.align	4
.nv.constant0._Z19BlockMultiplicationiPfS_S_:
	.zero		928


//--------------------- .nv.constant0._Z9ReductionPfS_i --------------------------
	.section	.nv.constant0._Z9ReductionPfS_i,"a",@progbits
	.sectionflags	@""
	.align	4
.nv.constant0._Z9ReductionPfS_i:
	.zero		916


//--------------------- SYMBOLS --------------------------

	.type		.nv.reservedSmem.offset0,@object
	.size		.nv.reservedSmem.offset0,0x4
	.type		.nv.reservedSmem.cap,@object
	.size		.nv.reservedSmem.cap,0x4
